	.headerflags	@"EF_CUDA_TEXMODE_UNIFIED EF_CUDA_64BIT_ADDRESS EF_CUDA_ACCELERATORS EF_CUDA_SM90 EF_CUDA_VIRTUAL_SM(EF_CUDA_SM90)"
	.elftype	@"ET_EXEC"


//--------------------- .nv.info                  --------------------------
	.section	.nv.info,"",@"SHT_CUDA_INFO"
	.align	4


	//----- nvinfo : EIATTR_REGCOUNT
	.align		4
        /*0000*/ 	.byte	0x04, 0x2f
        /*0002*/ 	.short	(.L_1 - .L_0)
	.align		4
.L_0:
        /*0004*/ 	.word	index@(triton_poi_fused_max_pool2d_with_indices_34)
        /*0008*/ 	.word	0x00000016


	//----- nvinfo : EIATTR_MIN_STACK_SIZE
	.align		4
.L_1:
        /*000c*/ 	.byte	0x04, 0x12
        /*000e*/ 	.short	(.L_3 - .L_2)
	.align		4
.L_2:
        /*0010*/ 	.word	index@(triton_poi_fused_max_pool2d_with_indices_34)
        /*0014*/ 	.word	0x00000000


	//----- nvinfo : EIATTR_FRAME_SIZE
	.align		4
.L_3:
        /*0018*/ 	.byte	0x04, 0x11
        /*001a*/ 	.short	(.L_5 - .L_4)
	.align		4
.L_4:
        /*001c*/ 	.word	index@(triton_poi_fused_max_pool2d_with_indices_34)
        /*0020*/ 	.word	0x00000000


	//----- nvinfo : EIATTR_MIN_STACK_SIZE
	.align		4
.L_5:
        /*0024*/ 	.byte	0x04, 0x12
        /*0026*/ 	.short	(.L_7 - .L_6)
	.align		4
.L_6:
        /*0028*/ 	.word	index@(triton_poi_fused_max_pool2d_with_indices_34)
        /*002c*/ 	.word	0x00000000
.L_7:


//--------------------- .nv.info.triton_poi_fused_max_pool2d_with_indices_34 --------------------------
	.section	.nv.info.triton_poi_fused_max_pool2d_with_indices_34,"",@"SHT_CUDA_INFO"
	.sectionflags	@""
	.align	4


	//----- nvinfo : EIATTR_CUDA_API_VERSION
	.align		4
        /*0000*/ 	.byte	0x04, 0x37
        /*0002*/ 	.short	(.L_9 - .L_8)
.L_8:
        /*0004*/ 	.word	0x0000007c


	//----- nvinfo : EIATTR_KPARAM_INFO
	.align		4
.L_9:
        /*0008*/ 	.byte	0x04, 0x17
        /*000a*/ 	.short	(.L_11 - .L_10)
.L_10:
        /*000c*/ 	.word	0x00000000
        /*0010*/ 	.short	0x0003
        /*0012*/ 	.short	0x0018
        /*0014*/ 	.byte	0x00, 0xf0, 0x11, 0x00


	//----- nvinfo : EIATTR_KPARAM_INFO
	.align		4
.L_11:
        /*0018*/ 	.byte	0x04, 0x17
        /*001a*/ 	.short	(.L_13 - .L_12)
.L_12:
        /*001c*/ 	.word	0x00000000
        /*0020*/ 	.short	0x0002
        /*0022*/ 	.short	0x0010
        /*0024*/ 	.byte	0x00, 0xf4, 0x21, 0x00


	//----- nvinfo : EIATTR_KPARAM_INFO
	.align		4
.L_13:
        /*0028*/ 	.byte	0x04, 0x17
        /*002a*/ 	.short	(.L_15 - .L_14)
.L_14:
        /*002c*/ 	.word	0x00000000
        /*0030*/ 	.short	0x0001
        /*0032*/ 	.short	0x0008
        /*0034*/ 	.byte	0x00, 0xf4, 0x21, 0x00


	//----- nvinfo : EIATTR_KPARAM_INFO
	.align		4
.L_15:
        /*0038*/ 	.byte	0x04, 0x17
        /*003a*/ 	.short	(.L_17 - .L_16)
.L_16:
        /*003c*/ 	.word	0x00000000
        /*0040*/ 	.short	0x0000
        /*0042*/ 	.short	0x0000
        /*0044*/ 	.byte	0x00, 0xf4, 0x21, 0x00


	//----- nvinfo : EIATTR_SPARSE_MMA_MASK
	.align		4
.L_17:
        /*0048*/ 	.byte	0x03, 0x50
        /*004a*/ 	.short	0x0000


	//----- nvinfo : EIATTR_MAXREG_COUNT
	.align		4
        /*004c*/ 	.byte	0x03, 0x1b
        /*004e*/ 	.short	0x00ff


	//----- nvinfo : EIATTR_EXIT_INSTR_OFFSETS
	.align		4
        /*0050*/ 	.byte	0x04, 0x1c
        /*0052*/ 	.short	(.L_19 - .L_18)


	//   ....[0]....
.L_18:
        /*0054*/ 	.word	0x00000c60


	//----- nvinfo : EIATTR_REQNTID
	.align		4
.L_19:
        /*0058*/ 	.byte	0x04, 0x10
        /*005a*/ 	.short	(.L_21 - .L_20)
.L_20:
        /*005c*/ 	.word	0x00000080
        /*0060*/ 	.word	0x00000001
        /*0064*/ 	.word	0x00000001


	//----- nvinfo : EIATTR_CBANK_PARAM_SIZE
	.align		4
.L_21:
        /*0068*/ 	.byte	0x03, 0x19
        /*006a*/ 	.short	0x001c


	//----- nvinfo : EIATTR_PARAM_CBANK
	.align		4
        /*006c*/ 	.byte	0x04, 0x0a
        /*006e*/ 	.short	(.L_23 - .L_22)
	.align		4
.L_22:
        /*0070*/ 	.word	index@(.nv.constant0.triton_poi_fused_max_pool2d_with_indices_34)
        /*0074*/ 	.short	0x0210
        /*0076*/ 	.short	0x001c


	//----- nvinfo : EIATTR_SW_WAR
	.align		4
.L_23:
        /*0078*/ 	.byte	0x04, 0x36
        /*007a*/ 	.short	(.L_25 - .L_24)
.L_24:
        /*007c*/ 	.word	0x00000008
.L_25:


//--------------------- .nv.callgraph             --------------------------
	.section	.nv.callgraph,"",@"SHT_CUDA_CALLGRAPH"
	.align	4
	.sectionentsize	8
	.align		4
        /*0000*/ 	.word	0x00000000
	.align		4
        /*0004*/ 	.word	0xffffffff
	.align		4
        /*0008*/ 	.word	0x00000000
	.align		4
        /*000c*/ 	.word	0xfffffffe
	.align		4
        /*0010*/ 	.word	0x00000000
	.align		4
        /*0014*/ 	.word	0xfffffffd
	.align		4
        /*0018*/ 	.word	0x00000000
	.align		4
        /*001c*/ 	.word	0xfffffffc


//--------------------- .text.triton_poi_fused_max_pool2d_with_indices_34 --------------------------
	.section	.text.triton_poi_fused_max_pool2d_with_indices_34,"ax",@progbits
	.align	128
        .global         triton_poi_fused_max_pool2d_with_indices_34
        .type           triton_poi_fused_max_pool2d_with_indices_34,@function
        .size           triton_poi_fused_max_pool2d_with_indices_34,(.L_x_1 - triton_poi_fused_max_pool2d_with_indices_34)
        .other          triton_poi_fused_max_pool2d_with_indices_34,@"STO_CUDA_ENTRY STV_DEFAULT"
triton_poi_fused_max_pool2d_with_indices_34:
.text.triton_poi_fused_max_pool2d_with_indices_34:
[----:B------:R-:W-:Y:S01]  /*0000*/  LDC R1, c[0x0][0x28] ;  /* 0x00000a00ff017b82 */ /* 0x000fe20000000800 */
[----:B------:R-:W1:Y:S01]  /*0010*/  S2R R5, SR_TID.X ;  /* 0x0000000000057919 */ /* 0x000e620000002100 */
[----:B------:R-:W-:Y:S01]  /*0020*/  ULDC.64 UR4, c[0x0][0x208] ;  /* 0x0000820000047ab9 */ /* 0x000fe20000000a00 */
[----:B------:R-:W2:Y:S01]  /*0030*/  S2R R0, SR_CTAID.X ;  /* 0x0000000000007919 */ /* 0x000ea20000002500 */
[----:B------:R-:W-:Y:S01]  /*0040*/  CS2R R14, SRZ ;  /* 0x00000000000e7805 */ /* 0x000fe2000001ff00 */
[----:B------:R-:W-:Y:S01]  /*0050*/  IMAD.MOV.U32 R16, RZ, RZ, RZ ;  /* 0x000000ffff107224 */ /* 0x000fe200078e00ff */
[----:B------:R-:W-:Y:S01]  /*0060*/  ULDC.64 UR6, c[0x0][0x220] ;  /* 0x0000880000067ab9 */ /* 0x000fe20000000a00 */
[----:B-1----:R-:W-:Y:S02]  /*0070*/  LOP3.LUT R5, R5, 0x7f, RZ, 0xc0, !PT ;  /* 0x0000007f05057812 */ /* 0x002fe400078ec0ff */
[----:B--2---:R-:W-:-:S03]  /*0080*/  SHF.R.U32.HI R2, RZ, 0x18, R0 ;  /* 0x00000018ff027819 */ /* 0x004fc60000011600 */
[----:B------:R-:W-:Y:S01]  /*0090*/  IMAD R5, R0, 0x80, R5 ;  /* 0x0000008000057824 */ /* 0x000fe200078e0205 */
[----:B------:R-:W-:-:S03]  /*00a0*/  SGXT.U32 R0, R2, 0x1 ;  /* 0x000000010200781a */ /* 0x000fc60000000000 */
[C---:B------:R-:W-:Y:S01]  /*00b0*/  VIADD R9, R5.reuse, 0xfffffffd ;  /* 0xfffffffd05097836 */ /* 0x040fe20000000000 */
[----:B------:R-:W1:Y:S01]  /*00c0*/  LDC.64 R2, c[0x0][0x210] ;  /* 0x00008400ff027b82 */ /* 0x000e620000000a00 */
[C---:B------:R-:W-:Y:S02]  /*00d0*/  VIADD R11, R5.reuse, 0xfffffffe ;  /* 0xfffffffe050b7836 */ /* 0x040fe40000000000 */
[----:B------:R-:W-:-:S05]  /*00e0*/  IMAD.IADD R0, R5, 0x1, R0 ;  /* 0x0000000105007824 */ /* 0x000fca00078e0200 */
[----:B------:R-:W-:Y:S02]  /*00f0*/  SHF.R.S32.HI R7, RZ, 0x1, R0 ;  /* 0x00000001ff077819 */ /* 0x000fe40000011400 */
[C---:B------:R-:W-:Y:S02]  /*0100*/  LOP3.LUT R6, R0.reuse, 0xfffffffe, RZ, 0xc0, !PT ;  /* 0xfffffffe00067812 */ /* 0x040fe400078ec0ff */
[----:B------:R-:W-:-:S04]  /*0110*/  LEA.HI R4, R0, R7, RZ, 0x1 ;  /* 0x0000000700047211 */ /* 0x000fc800078f08ff */
[----:B------:R-:W-:-:S05]  /*0120*/  LOP3.LUT R4, R4, 0xfffffffe, RZ, 0xc0, !PT ;  /* 0xfffffffe04047812 */ /* 0x000fca00078ec0ff */
[----:B------:R-:W-:Y:S02]  /*0130*/  IMAD.IADD R0, R7, 0x1, -R4 ;  /* 0x0000000107007824 */ /* 0x000fe400078e0a04 */
[----:B------:R-:W-:Y:S02]  /*0140*/  IMAD.IADD R7, R5, 0x1, -R6 ;  /* 0x0000000105077824 */ /* 0x000fe400078e0a06 */
[----:B------:R-:W-:Y:S01]  /*0150*/  IMAD.MOV.U32 R4, RZ, RZ, RZ ;  /* 0x000000ffff047224 */ /* 0x000fe200078e00ff */
[----:B------:R-:W-:Y:S01]  /*0160*/  ISETP.GT.AND P0, PT, R0, RZ, PT ;  /* 0x000000ff0000720c */ /* 0x000fe20003f04270 */
[----:B-1----:R-:W-:-:S03]  /*0170*/  IMAD.WIDE R8, R9, 0x4, R2 ;  /* 0x0000000409087825 */ /* 0x002fc600078e0202 */
[C---:B------:R-:W-:Y:S02]  /*0180*/  ISETP.GT.AND P3, PT, R7.reuse, RZ, P0 ;  /* 0x000000ff0700720c */ /* 0x040fe40000764270 */
[----:B------:R-:W-:Y:S01]  /*0190*/  ISETP.GT.AND P2, PT, R7, -0x1, P0 ;  /* 0xffffffff0700780c */ /* 0x000fe20000744270 */
[----:B------:R-:W-:Y:S02]  /*01a0*/  IMAD.MOV.U32 R6, RZ, RZ, RZ ;  /* 0x000000ffff067224 */ /* 0x000fe400078e00ff */
[----:B------:R-:W-:Y:S01]  /*01b0*/  IMAD.WIDE R10, R11, 0x4, R2 ;  /* 0x000000040b0a7825 */ /* 0x000fe200078e0202 */
[----:B------:R-:W-:-:S07]  /*01c0*/  ISETP.LT.AND P1, PT, R7, 0x1, P0 ;  /* 0x000000010700780c */ /* 0x000fce0000721270 */
[----:B------:R1:W2:Y:S01]  /*01d0*/  @P3 LDG.E R4, desc[UR4][R8.64] ;  /* 0x0000000408043981 */ /* 0x0002a2000c1e1900 */
[----:B------:R-:W-:-:S03]  /*01e0*/  VIADD R13, R5, 0xffffffff ;  /* 0xffffffff050d7836 */ /* 0x000fc60000000000 */
[----:B------:R-:W3:Y:S01]  /*01f0*/  @P2 LDG.E R6, desc[UR4][R10.64] ;  /* 0x000000040a062981 */ /* 0x000ee2000c1e1900 */
[----:B------:R-:W-:Y:S01]  /*0200*/  ISETP.GT.AND P5, PT, R0, -0x1, PT ;  /* 0xffffffff0000780c */ /* 0x000fe20003fa4270 */
[--C-:B------:R-:W-:Y:S01]  /*0210*/  IMAD.WIDE R12, R13, 0x4, R2.reuse ;  /* 0x000000040d0c7825 */ /* 0x100fe200078e0202 */
[C---:B------:R-:W-:Y:S02]  /*0220*/  ISETP.GT.U32.AND P0, PT, R7.reuse, -0x3, P0 ;  /* 0xfffffffd0700780c */ /* 0x040fe40000704070 */
[----:B------:R-:W-:Y:S02]  /*0230*/  ISETP.GT.AND P6, PT, R7, RZ, P5 ;  /* 0x000000ff0700720c */ /* 0x000fe40002fc4270 */
[----:B------:R-:W4:Y:S01]  /*0240*/  @P1 LDG.E R14, desc[UR4][R12.64] ;  /* 0x000000040c0e1981 */ /* 0x000f22000c1e1900 */
[----:B-1----:R-:W-:-:S08]  /*0250*/  IMAD.WIDE R8, R5, 0x4, R2 ;  /* 0x0000000405087825 */ /* 0x002fd000078e0202 */
[----:B------:R-:W5:Y:S04]  /*0260*/  @P0 LDG.E R15, desc[UR4][R8.64] ;  /* 0x00000004080f0981 */ /* 0x000f68000c1e1900 */
[----:B------:R-:W5:Y:S01]  /*0270*/  @P6 LDG.E R16, desc[UR4][R12.64] ;  /* 0x000000040c106981 */ /* 0x000f62000c1e1900 */
[----:B--2---:R-:W-:-:S04]  /*0280*/  SEL R4, R4, 0xff800000, P3 ;  /* 0xff80000004047807 */ /* 0x004fc80001800000 */
[----:B------:R-:W-:Y:S02]  /*0290*/  FSETP.NAN.AND P3, PT, R4, R4, PT ;  /* 0x000000040400720b */ /* 0x000fe40003f68000 */
[----:B---3--:R-:W-:Y:S02]  /*02a0*/  SEL R11, R6, 0xff800000, P2 ;  /* 0xff800000060b7807 */ /* 0x008fe40001000000 */
[----:B------:R-:W-:Y:S02]  /*02b0*/  FSETP.GT.AND P2, PT, R4, -INF , PT ;  /* 0xff8000000400780b */ /* 0x000fe40003f44000 */
[----:B------:R-:W-:Y:S02]  /*02c0*/  FSETP.NAN.AND P4, PT, R11, R11, PT ;  /* 0x0000000b0b00720b */ /* 0x000fe40003f88000 */
[----:B----4-:R-:W-:-:S05]  /*02d0*/  SEL R14, R14, 0xff800000, P1 ;  /* 0xff8000000e0e7807 */ /* 0x010fca0000800000 */
[----:B------:R-:W-:Y:S02]  /*02e0*/  @!P3 FSEL R4, R4, -INF , P2 ;  /* 0xff8000000404b808 */ /* 0x000fe40001000000 */
[----:B------:R-:W-:Y:S02]  /*02f0*/  FSETP.NAN.AND P3, PT, R14, R14, PT ;  /* 0x0000000e0e00720b */ /* 0x000fe40003f68000 */
[----:B------:R-:W-:Y:S02]  /*0300*/  FSETP.GEU.AND P1, PT, R4, R11, PT ;  /* 0x0000000b0400720b */ /* 0x000fe40003f2e000 */
[----:B-----5:R-:W-:Y:S02]  /*0310*/  SEL R15, R15, 0xff800000, P0 ;  /* 0xff8000000f0f7807 */ /* 0x020fe40000000000 */
[----:B------:R-:W-:Y:S02]  /*0320*/  @!P4 FSEL R11, R11, R4, !P1 ;  /* 0x000000040b0bc208 */ /* 0x000fe40004800000 */
[----:B------:R-:W-:-:S02]  /*0330*/  LOP3.LUT R4, R0, R7, RZ, 0xfc, !PT ;  /* 0x0000000700047212 */ /* 0x000fc400078efcff */
[----:B------:R-:W-:Y:S02]  /*0340*/  SEL R16, R16, 0xff800000, P6 ;  /* 0xff80000010107807 */ /* 0x000fe40003000000 */
[----:B------:R-:W-:Y:S01]  /*0350*/  ISETP.GT.AND P6, PT, R4, -0x1, PT ;  /* 0xffffffff0400780c */ /* 0x000fe20003fc4270 */
[----:B------:R-:W-:Y:S01]  /*0360*/  IMAD.MOV.U32 R4, RZ, RZ, RZ ;  /* 0x000000ffff047224 */ /* 0x000fe200078e00ff */
[----:B------:R-:W-:Y:S02]  /*0370*/  FSETP.NAN.AND P0, PT, R15, R15, PT ;  /* 0x0000000f0f00720b */ /* 0x000fe40003f08000 */
[----:B------:R-:W-:Y:S01]  /*0380*/  FSETP.GEU.AND P4, PT, R11, R14, PT ;  /* 0x0000000e0b00720b */ /* 0x000fe20003f8e000 */
[----:B------:R-:W-:Y:S01]  /*0390*/  IMAD.MOV.U32 R6, RZ, RZ, RZ ;  /* 0x000000ffff067224 */ /* 0x000fe200078e00ff */
[----:B------:R-:W-:Y:S02]  /*03a0*/  SEL R12, RZ, 0x6, !P2 ;  /* 0x00000006ff0c7807 */ /* 0x000fe40005000000 */
[----:B------:R-:W-:-:S02]  /*03b0*/  @!P3 FSEL R14, R14, R11, !P4 ;  /* 0x0000000b0e0eb208 */ /* 0x000fc40006000000 */
[----:B------:R-:W-:Y:S02]  /*03c0*/  P2R R18, PR, RZ, 0x2 ;  /* 0x00000002ff127803 */ /* 0x000fe40000000000 */
[----:B------:R-:W-:Y:S01]  /*03d0*/  FSETP.GEU.AND P3, PT, R14, R15, PT ;  /* 0x0000000f0e00720b */ /* 0x000fe20003f6e000 */
[----:B------:R1:W2:Y:S03]  /*03e0*/  @P6 LDG.E R4, desc[UR4][R8.64] ;  /* 0x0000000408046981 */ /* 0x0002a6000c1e1900 */
[----:B------:R-:W-:Y:S02]  /*03f0*/  @!P0 FSEL R15, R15, R14, !P3 ;  /* 0x0000000e0f0f8208 */ /* 0x000fe40005800000 */
[----:B------:R-:W-:Y:S01]  /*0400*/  ISETP.LT.AND P0, PT, R7, 0x1, P5 ;  /* 0x000000010700780c */ /* 0x000fe20002f01270 */
[----:B------:R-:W-:-:S04]  /*0410*/  VIADD R11, R5, 0x1 ;  /* 0x00000001050b7836 */ /* 0x000fc80000000000 */
[----:B------:R-:W-:Y:S01]  /*0420*/  IMAD.WIDE R10, R11, 0x4, R2 ;  /* 0x000000040b0a7825 */ /* 0x000fe200078e0202 */
[----:B------:R-:W-:-:S07]  /*0430*/  ISETP.GT.U32.AND P5, PT, R7, -0x3, P5 ;  /* 0xfffffffd0700780c */ /* 0x000fce0002fa4070 */
[----:B------:R-:W3:Y:S01]  /*0440*/  @P0 LDG.E R6, desc[UR4][R10.64] ;  /* 0x000000040a060981 */ /* 0x000ee2000c1e1900 */
[----:B-1----:R-:W-:-:S04]  /*0450*/  VIADD R9, R5, 0x2 ;  /* 0x0000000205097836 */ /* 0x002fc80000000000 */
[----:B------:R-:W-:Y:S01]  /*0460*/  IMAD.WIDE R8, R9, 0x4, R2 ;  /* 0x0000000409087825 */ /* 0x000fe200078e0202 */
[----:B--2---:R-:W-:-:S03]  /*0470*/  SEL R13, R4, 0xff800000, P6 ;  /* 0xff800000040d7807 */ /* 0x004fc60003000000 */
[----:B------:R-:W-:-:S06]  /*0480*/  IMAD.MOV.U32 R4, RZ, RZ, RZ ;  /* 0x000000ffff047224 */ /* 0x000fcc00078e00ff */
[----:B------:R-:W2:Y:S01]  /*0490*/  @P5 LDG.E R4, desc[UR4][R8.64] ;  /* 0x0000000408045981 */ /* 0x000ea2000c1e1900 */
[----:B------:R-:W-:Y:S02]  /*04a0*/  FSETP.NAN.AND P6, PT, R16, R16, PT ;  /* 0x000000101000720b */ /* 0x000fe40003fc8000 */
[----:B------:R-:W-:-:S04]  /*04b0*/  FSETP.GEU.AND P2, PT, R15, -INF , PT ;  /* 0xff8000000f00780b */ /* 0x000fc80003f4e000 */
[----:B------:R-:W-:Y:S02]  /*04c0*/  FSEL R15, R15, -INF , P2 ;  /* 0xff8000000f0f7808 */ /* 0x000fe40001000000 */
[----:B---3--:R-:W-:Y:S02]  /*04d0*/  SEL R6, R6, 0xff800000, P0 ;  /* 0xff80000006067807 */ /* 0x008fe40000000000 */
[----:B------:R-:W-:-:S04]  /*04e0*/  FSETP.GEU.AND P0, PT, R15, R16, PT ;  /* 0x000000100f00720b */ /* 0x000fc80003f0e000 */
[----:B------:R-:W-:Y:S02]  /*04f0*/  @!P6 FSEL R16, R16, R15, !P0 ;  /* 0x0000000f1010e208 */ /* 0x000fe40004000000 */
[-C--:B------:R-:W-:Y:S02]  /*0500*/  FSETP.NAN.AND P6, PT, R13, R13.reuse, PT ;  /* 0x0000000d0d00720b */ /* 0x080fe40003fc8000 */
[----:B------:R-:W-:-:S04]  /*0510*/  FSETP.GEU.AND P1, PT, R16, R13, PT ;  /* 0x0000000d1000720b */ /* 0x000fc80003f2e000 */
[----:B------:R-:W-:-:S07]  /*0520*/  P2R R17, PR, RZ, 0x2 ;  /* 0x00000002ff117803 */ /* 0x000fce0000000000 */
[----:B------:R-:W-:Y:S02]  /*0530*/  @!P6 FSEL R13, R13, R16, !P1 ;  /* 0x000000100d0de208 */ /* 0x000fe40004800000 */
[----:B------:R-:W-:Y:S02]  /*0540*/  ISETP.NE.AND P1, PT, R18, RZ, PT ;  /* 0x000000ff1200720c */ /* 0x000fe40003f25270 */
[----:B------:R-:W-:Y:S02]  /*0550*/  FSETP.GEU.AND P6, PT, R13, R6, PT ;  /* 0x000000060d00720b */ /* 0x000fe40003fce000 */
[----:B------:R-:W-:Y:S02]  /*0560*/  SEL R12, R12, 0x7, P1 ;  /* 0x000000070c0c7807 */ /* 0x000fe40000800000 */
[----:B------:R-:W-:Y:S02]  /*0570*/  ISETP.GE.AND P1, PT, R0, 0x1, PT ;  /* 0x000000010000780c */ /* 0x000fe40003f26270 */
[----:B------:R-:W-:-:S02]  /*0580*/  SEL R12, R12, 0x8, P4 ;  /* 0x000000080c0c7807 */ /* 0x000fc40002000000 */
[----:B------:R-:W-:Y:S02]  /*0590*/  P2R R19, PR, RZ, 0x40 ;  /* 0x00000040ff137803 */ /* 0x000fe40000000000 */
[----:B--2---:R-:W-:Y:S02]  /*05a0*/  SEL R15, R4, 0xff800000, P5 ;  /* 0xff800000040f7807 */ /* 0x004fe40002800000 */
[----:B------:R-:W-:Y:S01]  /*05b0*/  FSETP.NAN.AND P5, PT, R6, R6, PT ;  /* 0x000000060600720b */ /* 0x000fe20003fa8000 */
[----:B------:R-:W-:Y:S01]  /*05c0*/  IMAD.MOV.U32 R4, RZ, RZ, RZ ;  /* 0x000000ffff047224 */ /* 0x000fe200078e00ff */
[----:B------:R-:W-:-:S11]  /*05d0*/  FSETP.NAN.AND P4, PT, R15, R15, PT ;  /* 0x0000000f0f00720b */ /* 0x000fd60003f88000 */
[----:B------:R-:W-:Y:S02]  /*05e0*/  @!P5 FSEL R6, R6, R13, !P6 ;  /* 0x0000000d0606d208 */ /* 0x000fe40007000000 */
[----:B------:R-:W-:Y:S02]  /*05f0*/  ISETP.GT.AND P5, PT, R7, RZ, !P1 ;  /* 0x000000ff0700720c */ /* 0x000fe40004fa4270 */
[----:B------:R-:W-:-:S11]  /*0600*/  FSETP.GEU.AND P6, PT, R6, R15, PT ;  /* 0x0000000f0600720b */ /* 0x000fd60003fce000 */
[----:B------:R1:W2:Y:S01]  /*0610*/  @P5 LDG.E R4, desc[UR4][R10.64] ;  /* 0x000000040a045981 */ /* 0x0002a2000c1e1900 */
[----:B------:R-:W-:Y:S02]  /*0620*/  @!P4 FSEL R15, R15, R6, !P6 ;  /* 0x000000060f0fc208 */ /* 0x000fe40007000000 */
[----:B------:R-:W-:Y:S01]  /*0630*/  ISETP.GT.AND P4, PT, R7, -0x1, !P1 ;  /* 0xffffffff0700780c */ /* 0x000fe20004f84270 */
[----:B------:R-:W-:-:S12]  /*0640*/  IMAD.MOV.U32 R6, RZ, RZ, RZ ;  /* 0x000000ffff067224 */ /* 0x000fd800078e00ff */
[----:B------:R3:W4:Y:S01]  /*0650*/  @P4 LDG.E R6, desc[UR4][R8.64] ;  /* 0x0000000408064981 */ /* 0x000722000c1e1900 */
[----:B------:R-:W-:Y:S01]  /*0660*/  SEL R12, R12, 0x9, P3 ;  /* 0x000000090c0c7807 */ /* 0x000fe20001800000 */
[C---:B-1----:R-:W-:Y:S01]  /*0670*/  VIADD R11, R5.reuse, 0x3 ;  /* 0x00000003050b7836 */ /* 0x042fe20000000000 */
[----:B------:R-:W-:Y:S02]  /*0680*/  P2R R10, PR, RZ, 0x40 ;  /* 0x00000040ff0a7803 */ /* 0x000fe40000000000 */
[----:B------:R-:W-:Y:S01]  /*0690*/  SEL R12, R12, 0xa, P2 ;  /* 0x0000000a0c0c7807 */ /* 0x000fe20001000000 */
[----:B---3--:R-:W-:-:S04]  /*06a0*/  VIADD R9, R5, 0x4 ;  /* 0x0000000405097836 */ /* 0x008fc80000000000 */
[----:B------:R-:W-:Y:S01]  /*06b0*/  IMAD.WIDE R8, R9, 0x4, R2 ;  /* 0x0000000409087825 */ /* 0x000fe200078e0202 */
[----:B--2---:R-:W-:Y:S02]  /*06c0*/  SEL R4, R4, 0xff800000, P5 ;  /* 0xff80000004047807 */ /* 0x004fe40002800000 */
[C---:B------:R-:W-:Y:S02]  /*06d0*/  FSETP.GEU.AND P5, PT, R15.reuse, -INF , PT ;  /* 0xff8000000f00780b */ /* 0x040fe40003fae000 */
[-C--:B------:R-:W-:Y:S02]  /*06e0*/  FSETP.NAN.AND P3, PT, R4, R4.reuse, PT ;  /* 0x000000040400720b */ /* 0x080fe40003f68000 */
[----:B------:R-:W-:Y:S02]  /*06f0*/  FSEL R15, R15, -INF , P5 ;  /* 0xff8000000f0f7808 */ /* 0x000fe40002800000 */
[----:B------:R-:W-:Y:S02]  /*0700*/  P2R R14, PR, RZ, 0x20 ;  /* 0x00000020ff0e7803 */ /* 0x000fe40000000000 */
[----:B------:R-:W-:-:S07]  /*0710*/  FSETP.GEU.AND P5, PT, R15, R4, PT ;  /* 0x000000040f00720b */ /* 0x000fce0003fae000 */
[----:B------:R-:W-:Y:S02]  /*0720*/  @!P3 FSEL R4, R4, R15, !P5 ;  /* 0x0000000f0404b208 */ /* 0x000fe40006800000 */
[----:B------:R-:W-:Y:S02]  /*0730*/  ISETP.LT.AND P3, PT, R7, 0x1, !P1 ;  /* 0x000000010700780c */ /* 0x000fe40004f61270 */
[----:B----4-:R-:W-:Y:S01]  /*0740*/  SEL R13, R6, 0xff800000, P4 ;  /* 0xff800000060d7807 */ /* 0x010fe20002000000 */
[----:B------:R-:W-:Y:S01]  /*0750*/  IMAD.MOV.U32 R6, RZ, RZ, RZ ;  /* 0x000000ffff067224 */ /* 0x000fe200078e00ff */
[----:B------:R-:W-:Y:S02]  /*0760*/  P2R R16, PR, RZ, 0x20 ;  /* 0x00000020ff107803 */ /* 0x000fe40000000000 */
[----:B------:R-:W-:Y:S01]  /*0770*/  ISETP.NE.AND P5, PT, R10, RZ, PT ;  /* 0x000000ff0a00720c */ /* 0x000fe20003fa5270 */
[----:B------:R-:W-:Y:S01]  /*0780*/  IMAD.WIDE R10, R11, 0x4, R2 ;  /* 0x000000040b0a7825 */ /* 0x000fe200078e0202 */
[----:B------:R-:W-:-:S05]  /*0790*/  FSETP.NAN.AND P2, PT, R13, R13, PT ;  /* 0x0000000d0d00720b */ /* 0x000fca0003f48000 */
[----:B------:R-:W2:Y:S01]  /*07a0*/  @P3 LDG.E R6, desc[UR4][R10.64] ;  /* 0x000000040a063981 */ /* 0x000ea2000c1e1900 */
[----:B------:R-:W-:Y:S02]  /*07b0*/  ISETP.GT.U32.AND P1, PT, R7, -0x3, !P1 ;  /* 0xfffffffd0700780c */ /* 0x000fe40004f24070 */
[----:B------:R-:W-:-:S05]  /*07c0*/  FSETP.GEU.AND P4, PT, R4, R13, PT ;  /* 0x0000000d0400720b */ /* 0x000fca0003f8e000 */
[----:B------:R-:W-:Y:S01]  /*07d0*/  @!P2 FSEL R13, R13, R4, !P4 ;  /* 0x000000040d0da208 */ /* 0x000fe20006000000 */
[----:B------:R-:W-:-:S06]  /*07e0*/  IMAD.MOV.U32 R4, RZ, RZ, RZ ;  /* 0x000000ffff047224 */ /* 0x000fcc00078e00ff */
[----:B------:R-:W3:Y:S01]  /*07f0*/  @P1 LDG.E R4, desc[UR4][R8.64] ;  /* 0x0000000408041981 */ /* 0x000ee2000c1e1900 */
[----:B------:R-:W-:Y:S02]  /*0800*/  SEL R12, R12, 0xb, P0 ;  /* 0x0000000b0c0c7807 */ /* 0x000fe40000000000 */
[----:B------:R-:W-:Y:S02]  /*0810*/  ISETP.GT.U32.AND P6, PT, R0, -0x3, PT ;  /* 0xfffffffd0000780c */ /* 0x000fe40003fc4070 */
[----:B--2---:R-:W-:-:S04]  /*0820*/  SEL R6, R6, 0xff800000, P3 ;  /* 0xff80000006067807 */ /* 0x004fc80001800000 */
[-C--:B------:R-:W-:Y:S02]  /*0830*/  FSETP.NAN.AND P0, PT, R6, R6.reuse, PT ;  /* 0x000000060600720b */ /* 0x080fe40003f08000 */
[----:B------:R-:W-:-:S11]  /*0840*/  FSETP.GEU.AND P3, PT, R13, R6, PT ;  /* 0x000000060d00720b */ /* 0x000fd60003f6e000 */
[----:B------:R-:W-:Y:S02]  /*0850*/  @!P0 FSEL R6, R6, R13, !P3 ;  /* 0x0000000d06068208 */ /* 0x000fe40005800000 */
[----:B------:R-:W-:Y:S02]  /*0860*/  ISETP.GT.AND P0, PT, R7, RZ, P6 ;  /* 0x000000ff0700720c */ /* 0x000fe40003704270 */
[----:B---3--:R-:W-:Y:S01]  /*0870*/  SEL R15, R4, 0xff800000, P1 ;  /* 0xff800000040f7807 */ /* 0x008fe20000800000 */
[----:B------:R-:W-:-:S10]  /*0880*/  IMAD.MOV.U32 R4, RZ, RZ, RZ ;  /* 0x000000ffff047224 */ /* 0x000fd400078e00ff */
[----:B------:R1:W2:Y:S01]  /*0890*/  @P0 LDG.E R4, desc[UR4][R10.64] ;  /* 0x000000040a040981 */ /* 0x0002a2000c1e1900 */
[----:B------:R-:W-:-:S04]  /*08a0*/  ISETP.NE.AND P2, PT, R17, RZ, PT ;  /* 0x000000ff1100720c */ /* 0x000fc80003f45270 */
[----:B------:R-:W-:Y:S02]  /*08b0*/  SEL R17, R12, 0xc, P2 ;  /* 0x0000000c0c117807 */ /* 0x000fe40001000000 */
[----:B------:R-:W-:Y:S01]  /*08c0*/  FSETP.GEU.AND P2, PT, R6, R15, PT ;  /* 0x0000000f0600720b */ /* 0x000fe20003f4e000 */
[----:B------:R-:W-:-:S04]  /*08d0*/  VIADD R13, R5, 0x5 ;  /* 0x00000005050d7836 */ /* 0x000fc80000000000 */
[----:B------:R-:W-:-:S04]  /*08e0*/  IMAD.WIDE R12, R13, 0x4, R2 ;  /* 0x000000040d0c7825 */ /* 0x000fc800078e0202 */
[----:B-1----:R-:W-:Y:S01]  /*08f0*/  IMAD.MOV.U32 R10, RZ, RZ, RZ ;  /* 0x000000ffff0a7224 */ /* 0x002fe200078e00ff */
[----:B--2---:R-:W-:Y:S02]  /*0900*/  SEL R4, R4, 0xff800000, P0 ;  /* 0xff80000004047807 */ /* 0x004fe40000000000 */
[----:B------:R-:W-:-:S13]  /*0910*/  FSETP.NAN.AND P0, PT, R15, R15, PT ;  /* 0x0000000f0f00720b */ /* 0x000fda0003f08000 */
[----:B------:R-:W-:Y:S02]  /*0920*/  @!P0 FSEL R15, R15, R6, !P2 ;  /* 0x000000060f0f8208 */ /* 0x000fe40005000000 */
[C---:B------:R-:W-:Y:S01]  /*0930*/  ISETP.LT.AND P0, PT, R7.reuse, 0x1, P6 ;  /* 0x000000010700780c */ /* 0x040fe20003701270 */
[----:B------:R-:W-:Y:S01]  /*0940*/  IMAD.MOV.U32 R6, RZ, RZ, RZ ;  /* 0x000000ffff067224 */ /* 0x000fe200078e00ff */
[----:B------:R-:W-:-:S11]  /*0950*/  ISETP.GT.AND P6, PT, R7, -0x1, P6 ;  /* 0xffffffff0700780c */ /* 0x000fd600037c4270 */
[----:B------:R-:W2:Y:S04]  /*0960*/  @P0 LDG.E R6, desc[UR4][R12.64] ;  /* 0x000000040c060981 */ /* 0x000ea8000c1e1900 */
[----:B------:R-:W3:Y:S01]  /*0970*/  @P6 LDG.E R10, desc[UR4][R8.64] ;  /* 0x00000004080a6981 */ /* 0x000ee2000c1e1900 */
[----:B------:R-:W-:Y:S02]  /*0980*/  P2R R18, PR, RZ, 0x20 ;  /* 0x00000020ff127803 */ /* 0x000fe40000000000 */
[----:B------:R-:W-:-:S04]  /*0990*/  ISETP.NE.AND P5, PT, R19, RZ, PT ;  /* 0x000000ff1300720c */ /* 0x000fc80003fa5270 */
[----:B------:R-:W-:Y:S02]  /*09a0*/  SEL R17, R17, 0xd, P5 ;  /* 0x0000000d11117807 */ /* 0x000fe40002800000 */
[----:B------:R-:W-:Y:S02]  /*09b0*/  FSETP.NAN.AND P5, PT, R4, R4, PT ;  /* 0x000000040400720b */ /* 0x000fe40003fa8000 */
[----:B------:R-:W-:Y:S01]  /*09c0*/  LOP3.LUT R0, R0, R7, RZ, 0xc0, !PT ;  /* 0x0000000700007212 */ /* 0x000fe200078ec0ff */
[----:B------:R-:W-:Y:S01]  /*09d0*/  VIADD R11, R5, 0x6 ;  /* 0x00000006050b7836 */ /* 0x000fe20000000000 */
[----:B--2---:R-:W-:Y:S02]  /*09e0*/  SEL R6, R6, 0xff800000, P0 ;  /* 0xff80000006067807 */ /* 0x004fe40000000000 */
[----:B------:R-:W-:-:S04]  /*09f0*/  FSETP.GEU.AND P0, PT, R15, -INF , PT ;  /* 0xff8000000f00780b */ /* 0x000fc80003f0e000 */
[----:B------:R-:W-:-:S04]  /*0a00*/  FSEL R15, R15, -INF , P0 ;  /* 0xff8000000f0f7808 */ /* 0x000fc80000000000 */
[----:B------:R-:W-:-:S04]  /*0a10*/  FSETP.GEU.AND P1, PT, R15, R4, PT ;  /* 0x000000040f00720b */ /* 0x000fc80003f2e000 */
[----:B------:R-:W-:Y:S02]  /*0a20*/  @!P5 FSEL R4, R4, R15, !P1 ;  /* 0x0000000f0404d208 */ /* 0x000fe40004800000 */
[----:B------:R-:W-:Y:S02]  /*0a30*/  ISETP.NE.AND P5, PT, R18, RZ, PT ;  /* 0x000000ff1200720c */ /* 0x000fe40003fa5270 */
[----:B---3--:R-:W-:Y:S02]  /*0a40*/  SEL R13, R10, 0xff800000, P6 ;  /* 0xff8000000a0d7807 */ /* 0x008fe40003000000 */
[----:B------:R-:W-:Y:S02]  /*0a50*/  ISETP.NE.AND P6, PT, R14, RZ, PT ;  /* 0x000000ff0e00720c */ /* 0x000fe40003fc5270 */
[----:B------:R-:W-:-:S04]  /*0a60*/  SEL R17, R17, 0xe, P5 ;  /* 0x0000000e11117807 */ /* 0x000fc80002800000 */
[----:B------:R-:W-:Y:S02]  /*0a70*/  SEL R17, R17, 0xf, P6 ;  /* 0x0000000f11117807 */ /* 0x000fe40003000000 */
[----:B------:R-:W-:Y:S01]  /*0a80*/  ISETP.GT.U32.AND P6, PT, R0, -0x3, PT ;  /* 0xfffffffd0000780c */ /* 0x000fe20003fc4070 */
[----:B------:R-:W-:Y:S02]  /*0a90*/  IMAD.MOV.U32 R0, RZ, RZ, RZ ;  /* 0x000000ffff007224 */ /* 0x000fe400078e00ff */
[----:B------:R-:W-:Y:S01]  /*0aa0*/  IMAD.WIDE R10, R11, 0x4, R2 ;  /* 0x000000040b0a7825 */ /* 0x000fe200078e0202 */
[----:B------:R-:W-:Y:S01]  /*0ab0*/  ISETP.NE.AND P5, PT, R16, RZ, PT ;  /* 0x000000ff1000720c */ /* 0x000fe20003fa5270 */
[----:B------:R-:W1:Y:S08]  /*0ac0*/  LDC.64 R2, c[0x0][0x218] ;  /* 0x00008600ff027b82 */ /* 0x000e700000000a00 */
[----:B------:R-:W2:Y:S01]  /*0ad0*/  @P6 LDG.E R0, desc[UR4][R10.64] ;  /* 0x000000040a006981 */ /* 0x000ea2000c1e1900 */
[----:B------:R-:W-:-:S02]  /*0ae0*/  SEL R17, R17, 0x10, P5 ;  /* 0x0000001011117807 */ /* 0x000fc40002800000 */
[-C--:B------:R-:W-:Y:S02]  /*0af0*/  FSETP.NAN.AND P5, PT, R13, R13.reuse, PT ;  /* 0x0000000d0d00720b */ /* 0x080fe40003fa8000 */
[----:B------:R-:W-:Y:S02]  /*0b00*/  SEL R17, R17, 0x11, P4 ;  /* 0x0000001111117807 */ /* 0x000fe40002000000 */
[----:B------:R-:W-:Y:S02]  /*0b10*/  FSETP.NAN.AND P4, PT, R6, R6, PT ;  /* 0x000000060600720b */ /* 0x000fe40003f88000 */
[----:B------:R-:W-:Y:S02]  /*0b20*/  SEL R17, R17, 0x12, P3 ;  /* 0x0000001211117807 */ /* 0x000fe40001800000 */
[----:B------:R-:W-:Y:S02]  /*0b30*/  FSETP.GEU.AND P3, PT, R4, R13, PT ;  /* 0x0000000d0400720b */ /* 0x000fe40003f6e000 */
[----:B------:R-:W-:-:S03]  /*0b40*/  SEL R17, R17, 0x13, P2 ;  /* 0x0000001311117807 */ /* 0x000fc60001000000 */
[----:B------:R-:W-:Y:S02]  /*0b50*/  @!P5 FSEL R13, R13, R4, !P3 ;  /* 0x000000040d0dd208 */ /* 0x000fe40005800000 */
[----:B------:R-:W-:Y:S02]  /*0b60*/  SEL R17, R17, 0x14, P0 ;  /* 0x0000001411117807 */ /* 0x000fe40000000000 */
[----:B------:R-:W-:Y:S02]  /*0b70*/  FSETP.GEU.AND P5, PT, R13, R6, PT ;  /* 0x000000060d00720b */ /* 0x000fe40003fae000 */
[----:B------:R-:W-:Y:S02]  /*0b80*/  SEL R17, R17, 0x15, P1 ;  /* 0x0000001511117807 */ /* 0x000fe40000800000 */
[----:B------:R-:W-:Y:S02]  /*0b90*/  @!P4 FSEL R6, R6, R13, !P5 ;  /* 0x0000000d0606c208 */ /* 0x000fe40006800000 */
[----:B------:R-:W-:-:S02]  /*0ba0*/  SEL R17, R17, 0x16, P3 ;  /* 0x0000001611117807 */ /* 0x000fc40001800000 */
[----:B------:R-:W-:Y:S02]  /*0bb0*/  IADD3 R8, P1, R5, UR6, RZ ;  /* 0x0000000605087c10 */ /* 0x000fe4000ff3e0ff */
[----:B------:R-:W-:Y:S01]  /*0bc0*/  SEL R17, R17, 0x17, P5 ;  /* 0x0000001711117807 */ /* 0x000fe20002800000 */
[C---:B-1----:R-:W-:Y:S01]  /*0bd0*/  IMAD.WIDE R2, R5.reuse, 0x4, R2 ;  /* 0x0000000405027825 */ /* 0x042fe200078e0202 */
[----:B------:R-:W-:Y:S02]  /*0be0*/  LEA.HI.X.SX32 R9, R5, UR7, 0x1, P1 ;  /* 0x0000000705097c11 */ /* 0x000fe400088f0eff */
[----:B--2---:R-:W-:-:S04]  /*0bf0*/  SEL R7, R0, 0xff800000, P6 ;  /* 0xff80000000077807 */ /* 0x004fc80003000000 */
[-C--:B------:R-:W-:Y:S02]  /*0c00*/  FSETP.NAN.AND P2, PT, R7, R7.reuse, PT ;  /* 0x000000070700720b */ /* 0x080fe40003f48000 */
[----:B------:R-:W-:-:S04]  /*0c10*/  FSETP.GEU.AND P0, PT, R6, R7, PT ;  /* 0x000000070600720b */ /* 0x000fc80003f0e000 */
[----:B------:R-:W-:-:S07]  /*0c20*/  SEL R17, R17, 0x18, P0 ;  /* 0x0000001811117807 */ /* 0x000fce0000000000 */
[----:B------:R-:W-:-:S05]  /*0c30*/  @!P2 SEL R7, R7, R6, !P0 ;  /* 0x000000060707a207 */ /* 0x000fca0004000000 */
[----:B------:R-:W-:Y:S04]  /*0c40*/  STG.E desc[UR4][R2.64], R7 ;  /* 0x0000000702007986 */ /* 0x000fe8000c101904 */
[----:B------:R-:W-:Y:S01]  /*0c50*/  STG.E.U8 desc[UR4][R8.64], R17 ;  /* 0x0000001108007986 */ /* 0x000fe2000c101104 */
[----:B------:R-:W-:Y:S05]  /*0c60*/  EXIT ;  /* 0x000000000000794d */ /* 0x000fea0003800000 */
.L_x_0:
[----:B------:R-:W-:-:S00]  /*0c70*/  BRA `(.L_x_0) ;  /* 0xfffffffc00fc7947 */ /* 0x000fc0000383ffff */
[----:B------:R-:W-:-:S00]  /*0c80*/  NOP ;  /* 0x0000000000007918 */ /* 0x000fc00000000000 */
[----:B------:R-:W-:-:S00]  /*0c90*/  NOP ;  /* 0x0000000000007918 */ /* 0x000fc00000000000 */
[----:B------:R-:W-:-:S00]  /*0ca0*/  NOP ;  /* 0x0000000000007918 */ /* 0x000fc00000000000 */
[----:B------:R-:W-:-:S00]  /*0cb0*/  NOP ;  /* 0x0000000000007918 */ /* 0x000fc00000000000 */
[----:B------:R-:W-:-:S00]  /*0cc0*/  NOP ;  /* 0x0000000000007918 */ /* 0x000fc00000000000 */
[----:B------:R-:W-:-:S00]  /*0cd0*/  NOP ;  /* 0x0000000000007918 */ /* 0x000fc00000000000 */
[----:B------:R-:W-:-:S00]  /*0ce0*/  NOP ;  /* 0x0000000000007918 */ /* 0x000fc00000000000 */
[----:B------:R-:W-:-:S00]  /*0cf0*/  NOP ;  /* 0x0000000000007918 */ /* 0x000fc00000000000 */
.L_x_1:


//--------------------- .nv.constant0.triton_poi_fused_max_pool2d_with_indices_34 --------------------------
	.section	.nv.constant0.triton_poi_fused_max_pool2d_with_indices_34,"a",@progbits
	.sectionflags	@""
	.align	4
.nv.constant0.triton_poi_fused_max_pool2d_with_indices_34:
	.zero		556
